	.headerflags	@"EF_CUDA_TEXMODE_UNIFIED EF_CUDA_64BIT_ADDRESS EF_CUDA_ACCELERATORS EF_CUDA_SM90 EF_CUDA_VIRTUAL_SM(EF_CUDA_SM90)"
	.elftype	@"ET_EXEC"


//--------------------- .nv.info                  --------------------------
	.section	.nv.info,"",@"SHT_CUDA_INFO"
	.align	4


	//----- nvinfo : EIATTR_REGCOUNT
	.align		4
        /*0000*/ 	.byte	0x04, 0x2f
        /*0002*/ 	.short	(.L_1 - .L_0)
	.align		4
.L_0:
        /*0004*/ 	.word	index@(triton_poi_fused_stack_0)
        /*0008*/ 	.word	0x0000001d


	//----- nvinfo : EIATTR_MIN_STACK_SIZE
	.align		4
.L_1:
        /*000c*/ 	.byte	0x04, 0x12
        /*000e*/ 	.short	(.L_3 - .L_2)
	.align		4
.L_2:
        /*0010*/ 	.word	index@(triton_poi_fused_stack_0)
        /*0014*/ 	.word	0x00000000


	//----- nvinfo : EIATTR_FRAME_SIZE
	.align		4
.L_3:
        /*0018*/ 	.byte	0x04, 0x11
        /*001a*/ 	.short	(.L_5 - .L_4)
	.align		4
.L_4:
        /*001c*/ 	.word	index@(triton_poi_fused_stack_0)
        /*0020*/ 	.word	0x00000000


	//----- nvinfo : EIATTR_MIN_STACK_SIZE
	.align		4
.L_5:
        /*0024*/ 	.byte	0x04, 0x12
        /*0026*/ 	.short	(.L_7 - .L_6)
	.align		4
.L_6:
        /*0028*/ 	.word	index@(triton_poi_fused_stack_0)
        /*002c*/ 	.word	0x00000000
.L_7:


//--------------------- .nv.info.triton_poi_fused_stack_0 --------------------------
	.section	.nv.info.triton_poi_fused_stack_0,"",@"SHT_CUDA_INFO"
	.sectionflags	@""
	.align	4


	//----- nvinfo : EIATTR_CUDA_API_VERSION
	.align		4
        /*0000*/ 	.byte	0x04, 0x37
        /*0002*/ 	.short	(.L_9 - .L_8)
.L_8:
        /*0004*/ 	.word	0x0000007c


	//----- nvinfo : EIATTR_KPARAM_INFO
	.align		4
.L_9:
        /*0008*/ 	.byte	0x04, 0x17
        /*000a*/ 	.short	(.L_11 - .L_10)
.L_10:
        /*000c*/ 	.word	0x00000000
        /*0010*/ 	.short	0x000d
        /*0012*/ 	.short	0x0068
        /*0014*/ 	.byte	0x00, 0xf0, 0x11, 0x00


	//----- nvinfo : EIATTR_KPARAM_INFO
	.align		4
.L_11:
        /*0018*/ 	.byte	0x04, 0x17
        /*001a*/ 	.short	(.L_13 - .L_12)
.L_12:
        /*001c*/ 	.word	0x00000000
        /*0020*/ 	.short	0x000c
        /*0022*/ 	.short	0x0060
        /*0024*/ 	.byte	0x00, 0xf4, 0x21, 0x00


	//----- nvinfo : EIATTR_KPARAM_INFO
	.align		4
.L_13:
        /*0028*/ 	.byte	0x04, 0x17
        /*002a*/ 	.short	(.L_15 - .L_14)
.L_14:
        /*002c*/ 	.word	0x00000000
        /*0030*/ 	.short	0x000b
        /*0032*/ 	.short	0x0058
        /*0034*/ 	.byte	0x00, 0xf4, 0x21, 0x00


	//----- nvinfo : EIATTR_KPARAM_INFO
	.align		4
.L_15:
        /*0038*/ 	.byte	0x04, 0x17
        /*003a*/ 	.short	(.L_17 - .L_16)
.L_16:
        /*003c*/ 	.word	0x00000000
        /*0040*/ 	.short	0x000a
        /*0042*/ 	.short	0x0050
        /*0044*/ 	.byte	0x00, 0xf4, 0x21, 0x00


	//----- nvinfo : EIATTR_KPARAM_INFO
	.align		4
.L_17:
        /*0048*/ 	.byte	0x04, 0x17
        /*004a*/ 	.short	(.L_19 - .L_18)
.L_18:
        /*004c*/ 	.word	0x00000000
        /*0050*/ 	.short	0x0009
        /*0052*/ 	.short	0x0048
        /*0054*/ 	.byte	0x00, 0xf4, 0x21, 0x00


	//----- nvinfo : EIATTR_KPARAM_INFO
	.align		4
.L_19:
        /*0058*/ 	.byte	0x04, 0x17
        /*005a*/ 	.short	(.L_21 - .L_20)
.L_20:
        /*005c*/ 	.word	0x00000000
        /*0060*/ 	.short	0x0008
        /*0062*/ 	.short	0x0040
        /*0064*/ 	.byte	0x00, 0xf4, 0x21, 0x00


	//----- nvinfo : EIATTR_KPARAM_INFO
	.align		4
.L_21:
        /*0068*/ 	.byte	0x04, 0x17
        /*006a*/ 	.short	(.L_23 - .L_22)
.L_22:
        /*006c*/ 	.word	0x00000000
        /*0070*/ 	.short	0x0007
        /*0072*/ 	.short	0x0038
        /*0074*/ 	.byte	0x00, 0xf4, 0x21, 0x00


	//----- nvinfo : EIATTR_KPARAM_INFO
	.align		4
.L_23:
        /*0078*/ 	.byte	0x04, 0x17
        /*007a*/ 	.short	(.L_25 - .L_24)
.L_24:
        /*007c*/ 	.word	0x00000000
        /*0080*/ 	.short	0x0006
        /*0082*/ 	.short	0x0030
        /*0084*/ 	.byte	0x00, 0xf4, 0x21, 0x00


	//----- nvinfo : EIATTR_KPARAM_INFO
	.align		4
.L_25:
        /*0088*/ 	.byte	0x04, 0x17
        /*008a*/ 	.short	(.L_27 - .L_26)
.L_26:
        /*008c*/ 	.word	0x00000000
        /*0090*/ 	.short	0x0005
        /*0092*/ 	.short	0x0028
        /*0094*/ 	.byte	0x00, 0xf4, 0x21, 0x00


	//----- nvinfo : EIATTR_KPARAM_INFO
	.align		4
.L_27:
        /*0098*/ 	.byte	0x04, 0x17
        /*009a*/ 	.short	(.L_29 - .L_28)
.L_28:
        /*009c*/ 	.word	0x00000000
        /*00a0*/ 	.short	0x0004
        /*00a2*/ 	.short	0x0020
        /*00a4*/ 	.byte	0x00, 0xf4, 0x21, 0x00


	//----- nvinfo : EIATTR_KPARAM_INFO
	.align		4
.L_29:
        /*00a8*/ 	.byte	0x04, 0x17
        /*00aa*/ 	.short	(.L_31 - .L_30)
.L_30:
        /*00ac*/ 	.word	0x00000000
        /*00b0*/ 	.short	0x0003
        /*00b2*/ 	.short	0x0018
        /*00b4*/ 	.byte	0x00, 0xf4, 0x21, 0x00


	//----- nvinfo : EIATTR_KPARAM_INFO
	.align		4
.L_31:
        /*00b8*/ 	.byte	0x04, 0x17
        /*00ba*/ 	.short	(.L_33 - .L_32)
.L_32:
        /*00bc*/ 	.word	0x00000000
        /*00c0*/ 	.short	0x0002
        /*00c2*/ 	.short	0x0010
        /*00c4*/ 	.byte	0x00, 0xf4, 0x21, 0x00


	//----- nvinfo : EIATTR_KPARAM_INFO
	.align		4
.L_33:
        /*00c8*/ 	.byte	0x04, 0x17
        /*00ca*/ 	.short	(.L_35 - .L_34)
.L_34:
        /*00cc*/ 	.word	0x00000000
        /*00d0*/ 	.short	0x0001
        /*00d2*/ 	.short	0x0008
        /*00d4*/ 	.byte	0x00, 0xf4, 0x21, 0x00


	//----- nvinfo : EIATTR_KPARAM_INFO
	.align		4
.L_35:
        /*00d8*/ 	.byte	0x04, 0x17
        /*00da*/ 	.short	(.L_37 - .L_36)
.L_36:
        /*00dc*/ 	.word	0x00000000
        /*00e0*/ 	.short	0x0000
        /*00e2*/ 	.short	0x0000
        /*00e4*/ 	.byte	0x00, 0xf4, 0x21, 0x00


	//----- nvinfo : EIATTR_SPARSE_MMA_MASK
	.align		4
.L_37:
        /*00e8*/ 	.byte	0x03, 0x50
        /*00ea*/ 	.short	0x0000


	//----- nvinfo : EIATTR_MAXREG_COUNT
	.align		4
        /*00ec*/ 	.byte	0x03, 0x1b
        /*00ee*/ 	.short	0x00ff


	//----- nvinfo : EIATTR_EXIT_INSTR_OFFSETS
	.align		4
        /*00f0*/ 	.byte	0x04, 0x1c
        /*00f2*/ 	.short	(.L_39 - .L_38)


	//   ....[0]....
.L_38:
        /*00f4*/ 	.word	0x000008b0


	//   ....[1]....
        /*00f8*/ 	.word	0x000008d0


	//----- nvinfo : EIATTR_REQNTID
	.align		4
.L_39:
        /*00fc*/ 	.byte	0x04, 0x10
        /*00fe*/ 	.short	(.L_41 - .L_40)
.L_40:
        /*0100*/ 	.word	0x00000080
        /*0104*/ 	.word	0x00000001
        /*0108*/ 	.word	0x00000001


	//----- nvinfo : EIATTR_CBANK_PARAM_SIZE
	.align		4
.L_41:
        /*010c*/ 	.byte	0x03, 0x19
        /*010e*/ 	.short	0x006c


	//----- nvinfo : EIATTR_PARAM_CBANK
	.align		4
        /*0110*/ 	.byte	0x04, 0x0a
        /*0112*/ 	.short	(.L_43 - .L_42)
	.align		4
.L_42:
        /*0114*/ 	.word	index@(.nv.constant0.triton_poi_fused_stack_0)
        /*0118*/ 	.short	0x0210
        /*011a*/ 	.short	0x006c


	//----- nvinfo : EIATTR_SW_WAR
	.align		4
.L_43:
        /*011c*/ 	.byte	0x04, 0x36
        /*011e*/ 	.short	(.L_45 - .L_44)
.L_44:
        /*0120*/ 	.word	0x00000008
.L_45:


//--------------------- .nv.callgraph             --------------------------
	.section	.nv.callgraph,"",@"SHT_CUDA_CALLGRAPH"
	.align	4
	.sectionentsize	8
	.align		4
        /*0000*/ 	.word	0x00000000
	.align		4
        /*0004*/ 	.word	0xffffffff
	.align		4
        /*0008*/ 	.word	0x00000000
	.align		4
        /*000c*/ 	.word	0xfffffffe
	.align		4
        /*0010*/ 	.word	0x00000000
	.align		4
        /*0014*/ 	.word	0xfffffffd
	.align		4
        /*0018*/ 	.word	0x00000000
	.align		4
        /*001c*/ 	.word	0xfffffffc


//--------------------- .text.triton_poi_fused_stack_0 --------------------------
	.section	.text.triton_poi_fused_stack_0,"ax",@progbits
	.align	128
        .global         triton_poi_fused_stack_0
        .type           triton_poi_fused_stack_0,@function
        .size           triton_poi_fused_stack_0,(.L_x_1 - triton_poi_fused_stack_0)
        .other          triton_poi_fused_stack_0,@"STO_CUDA_ENTRY STV_DEFAULT"
triton_poi_fused_stack_0:
.text.triton_poi_fused_stack_0:
[----:B------:R-:W0:Y:S01]  /*0000*/  LDC R1, c[0x0][0x28] ;  /* 0x00000a00ff017b82 */ /* 0x000e220000000800 */
[----:B------:R-:W1:Y:S07]  /*0010*/  S2R R0, SR_TID.X ;  /* 0x0000000000007919 */ /* 0x000e6e0000002100 */
[----:B------:R-:W2:Y:S01]  /*0020*/  LDC.64 R8, c[0x0][0x250] ;  /* 0x00009400ff087b82 */ /* 0x000ea20000000a00 */
[----:B------:R-:W-:Y:S01]  /*0030*/  IMAD.MOV.U32 R12, RZ, RZ, RZ ;  /* 0x000000ffff0c7224 */ /* 0x000fe200078e00ff */
[----:B------:R-:W-:Y:S01]  /*0040*/  ULDC.64 UR4, c[0x0][0x208] ;  /* 0x0000820000047ab9 */ /* 0x000fe20000000a00 */
[----:B------:R-:W3:Y:S01]  /*0050*/  S2R R5, SR_CTAID.X ;  /* 0x0000000000057919 */ /* 0x000ee20000002500 */
[----:B------:R-:W-:-:S04]  /*0060*/  IMAD.MOV.U32 R16, RZ, RZ, RZ ;  /* 0x000000ffff107224 */ /* 0x000fc800078e00ff */
[----:B------:R-:W4:Y:S08]  /*0070*/  LDC.64 R2, c[0x0][0x258] ;  /* 0x00009600ff027b82 */ /* 0x000f300000000a00 */
[----:B------:R-:W5:Y:S08]  /*0080*/  LDC.64 R18, c[0x0][0x260] ;  /* 0x00009800ff127b82 */ /* 0x000f700000000a00 */
[----:B------:R-:W4:Y:S01]  /*0090*/  LDC.64 R10, c[0x0][0x268] ;  /* 0x00009a00ff0a7b82 */ /* 0x000f220000000a00 */
[----:B-1----:R-:W-:Y:S01]  /*00a0*/  IMAD.SHL.U32 R0, R0, 0x2, RZ ;  /* 0x0000000200007824 */ /* 0x002fe200078e00ff */
[----:B------:R-:W-:-:S02]  /*00b0*/  CS2R R22, SRZ ;  /* 0x0000000000167805 */ /* 0x000fc4000001ff00 */
[----:B------:R-:W-:Y:S02]  /*00c0*/  CS2R R24, SRZ ;  /* 0x0000000000187805 */ /* 0x000fe4000001ff00 */
[----:B------:R-:W-:Y:S02]  /*00d0*/  CS2R R20, SRZ ;  /* 0x0000000000147805 */ /* 0x000fe4000001ff00 */
[----:B------:R-:W1:Y:S01]  /*00e0*/  LDC.64 R14, c[0x0][0x218] ;  /* 0x00008600ff0e7b82 */ /* 0x000e620000000a00 */
[----:B------:R-:W-:-:S05]  /*00f0*/  LOP3.LUT R0, R0, 0xfe, RZ, 0xc0, !PT ;  /* 0x000000fe00007812 */ /* 0x000fca00078ec0ff */
[----:B---3--:R-:W-:-:S04]  /*0100*/  IMAD R5, R5, 0x100, R0 ;  /* 0x0000010005057824 */ /* 0x008fc800078e0200 */
[----:B------:R-:W-:-:S05]  /*0110*/  IMAD.HI R4, R5, 0x2aaaaaab, RZ ;  /* 0x2aaaaaab05047827 */ /* 0x000fca00078e02ff */
[----:B------:R-:W-:-:S05]  /*0120*/  SHF.R.U32.HI R7, RZ, 0x1f, R4 ;  /* 0x0000001fff077819 */ /* 0x000fca0000011604 */
[C---:B------:R-:W-:Y:S01]  /*0130*/  IMAD.IADD R0, R4.reuse, 0x1, R7 ;  /* 0x0000000104007824 */ /* 0x040fe200078e0207 */
[----:B------:R-:W-:-:S03]  /*0140*/  LEA.HI.SX32 R4, R4, R7, 0x1c ;  /* 0x0000000704047211 */ /* 0x000fc600078fe2ff */
[----:B------:R-:W-:Y:S01]  /*0150*/  IMAD R17, R0, -0x6, R5 ;  /* 0xfffffffa00117824 */ /* 0x000fe200078e0205 */
[----:B------:R-:W-:Y:S01]  /*0160*/  LEA.HI R6, R4, R4, RZ, 0x2 ;  /* 0x0000000404067211 */ /* 0x000fe200078f10ff */
[----:B--2---:R-:W-:-:S03]  /*0170*/  IMAD.WIDE R8, R0, 0x4, R8 ;  /* 0x0000000400087825 */ /* 0x004fc600078e0208 */
[----:B------:R-:W-:Y:S02]  /*0180*/  ISETP.NE.AND P5, PT, R17, 0x4, PT ;  /* 0x000000041100780c */ /* 0x000fe40003fa5270 */
[----:B------:R-:W-:Y:S02]  /*0190*/  LOP3.LUT R7, R6, 0xfffffffc, RZ, 0xc0, !PT ;  /* 0xfffffffc06077812 */ /* 0x000fe400078ec0ff */
[----:B------:R-:W-:-:S03]  /*01a0*/  ISETP.LT.AND P4, PT, R5, 0x600, !P5 ;  /* 0x000006000500780c */ /* 0x000fc60006f81270 */
[----:B------:R-:W-:-:S04]  /*01b0*/  IMAD.IADD R6, R4, 0x1, -R7 ;  /* 0x0000000104067824 */ /* 0x000fc800078e0a07 */
[----:B----4-:R-:W-:-:S06]  /*01c0*/  IMAD.WIDE R2, R6, 0x4, R2 ;  /* 0x0000000406027825 */ /* 0x010fcc00078e0202 */
[----:B------:R-:W2:Y:S04]  /*01d0*/  @P4 LDG.E.EL R12, desc[UR4][R8.64] ;  /* 0x00000004080c4981 */ /* 0x000ea8000c2e1900 */
[----:B------:R-:W3:Y:S01]  /*01e0*/  @P4 LDG.E.EL R16, desc[UR4][R2.64] ;  /* 0x0000000402104981 */ /* 0x000ee2000c2e1900 */
[----:B------:R-:W-:Y:S01]  /*01f0*/  VIADD R4, R5, 0x1 ;  /* 0x0000000105047836 */ /* 0x000fe20000000000 */
[----:B------:R-:W-:Y:S01]  /*0200*/  ISETP.GT.AND P1, PT, R17, 0x4, PT ;  /* 0x000000041100780c */ /* 0x000fe20003f24270 */
[----:B-----5:R-:W-:Y:S01]  /*0210*/  IMAD.WIDE R18, R0, 0x4, R18 ;  /* 0x0000000400127825 */ /* 0x020fe200078e0212 */
[C---:B------:R-:W-:Y:S02]  /*0220*/  ISETP.GE.AND P2, PT, R5.reuse, 0x600, PT ;  /* 0x000006000500780c */ /* 0x040fe40003f46270 */
[----:B------:R-:W-:Y:S01]  /*0230*/  ISETP.LT.AND P6, PT, R5, 0x600, P1 ;  /* 0x000006000500780c */ /* 0x000fe20000fc1270 */
[----:B------:R-:W-:Y:S01]  /*0240*/  IMAD.HI R7, R4, 0x2aaaaaab, RZ ;  /* 0x2aaaaaab04077827 */ /* 0x000fe200078e02ff */
[----:B------:R-:W-:-:S03]  /*0250*/  ISETP.GT.AND P0, PT, R17, 0x3, PT ;  /* 0x000000031100780c */ /* 0x000fc60003f04270 */
[----:B0-----:R-:W-:Y:S01]  /*0260*/  IMAD.WIDE R10, R6, 0x4, R10 ;  /* 0x00000004060a7825 */ /* 0x001fe200078e020a */
[----:B------:R-:W-:-:S05]  /*0270*/  LEA.HI R7, R7, R7, RZ, 0x1 ;  /* 0x0000000707077211 */ /* 0x000fca00078f08ff */
[----:B------:R-:W-:Y:S02]  /*0280*/  IMAD R4, R7, -0x6, R4 ;  /* 0xfffffffa07047824 */ /* 0x000fe400078e0204 */
[----:B------:R-:W4:Y:S03]  /*0290*/  @P6 LDG.E.EL R24, desc[UR4][R18.64] ;  /* 0x0000000412186981 */ /* 0x000f26000c2e1900 */
[C---:B------:R-:W-:Y:S01]  /*02a0*/  ISETP.GT.AND P3, PT, R4.reuse, 0x4, !P2 ;  /* 0x000000040400780c */ /* 0x040fe20005764270 */
[----:B------:R-:W5:Y:S01]  /*02b0*/  @P6 LDG.E.EL R22, desc[UR4][R10.64] ;  /* 0x000000040a166981 */ /* 0x000f62000c2e1900 */
[----:B------:R-:W-:-:S11]  /*02c0*/  ISETP.LT.AND P0, PT, R4, 0x5, P0 ;  /* 0x000000050400780c */ /* 0x000fd60000701270 */
[----:B------:R-:W5:Y:S04]  /*02d0*/  @P3 LDG.E.EL R25, desc[UR4][R18.64] ;  /* 0x0000000412193981 */ /* 0x000f68000c2e1900 */
[----:B------:R0:W5:Y:S01]  /*02e0*/  @P3 LDG.E.EL R21, desc[UR4][R10.64] ;  /* 0x000000040a153981 */ /* 0x000162000c2e1900 */
[----:B-1----:R-:W-:Y:S01]  /*02f0*/  IMAD.WIDE R14, R6, 0x4, R14 ;  /* 0x00000004060e7825 */ /* 0x002fe200078e020e */
[----:B0-----:R-:W0:Y:S01]  /*0300*/  LDC.64 R10, c[0x0][0x220] ;  /* 0x00008800ff0a7b82 */ /* 0x001e220000000a00 */
[----:B--2---:R-:W-:-:S07]  /*0310*/  SEL R7, R12, RZ, P4 ;  /* 0x000000ff0c077207 */ /* 0x004fce0002000000 */
[----:B------:R-:W1:Y:S01]  /*0320*/  LDC.64 R12, c[0x0][0x210] ;  /* 0x00008400ff0c7b82 */ /* 0x000e620000000a00 */
[----:B---3--:R-:W-:Y:S02]  /*0330*/  SEL R16, R16, RZ, P4 ;  /* 0x000000ff10107207 */ /* 0x008fe40002000000 */
[----:B------:R-:W-:-:S13]  /*0340*/  ISETP.LT.AND P4, PT, R5, 0x600, P0 ;  /* 0x000006000500780c */ /* 0x000fda0000781270 */
[----:B------:R2:W3:Y:S04]  /*0350*/  @P4 LDG.E.EL R23, desc[UR4][R8.64] ;  /* 0x0000000408174981 */ /* 0x0004e8000c2e1900 */
[----:B------:R0:W3:Y:S01]  /*0360*/  @P4 LDG.E.EL R20, desc[UR4][R2.64] ;  /* 0x0000000402144981 */ /* 0x0000e2000c2e1900 */
[----:B----4-:R-:W-:Y:S02]  /*0370*/  SEL R24, R24, RZ, P6 ;  /* 0x000000ff18187207 */ /* 0x010fe40003000000 */
[----:B-----5:R-:W-:Y:S01]  /*0380*/  SEL R19, R22, RZ, P6 ;  /* 0x000000ff16137207 */ /* 0x020fe20003000000 */
[----:B--2---:R-:W2:Y:S01]  /*0390*/  LDC.64 R8, c[0x0][0x228] ;  /* 0x00008a00ff087b82 */ /* 0x004ea20000000a00 */
[----:B0-----:R-:W-:-:S03]  /*03a0*/  FADD R3, R7, R16 ;  /* 0x0000001007037221 */ /* 0x001fc60000000000 */
[----:B------:R-:W-:Y:S01]  /*03b0*/  FADD R7, R24, R19 ;  /* 0x0000001318077221 */ /* 0x000fe20000000000 */
[----:B------:R-:W-:-:S04]  /*03c0*/  SEL R26, R25, RZ, P3 ;  /* 0x000000ff191a7207 */ /* 0x000fc80001800000 */
[----:B------:R-:W-:Y:S02]  /*03d0*/  @P5 FSEL R3, R7, RZ, P1 ;  /* 0x000000ff07035208 */ /* 0x000fe40000800000 */
[----:B------:R-:W-:Y:S02]  /*03e0*/  SEL R21, R21, RZ, P3 ;  /* 0x000000ff15157207 */ /* 0x000fe40001800000 */
[C---:B------:R-:W-:Y:S02]  /*03f0*/  ISETP.LT.AND P5, PT, R4.reuse, 0x1, !P2 ;  /* 0x000000010400780c */ /* 0x040fe400057a1270 */
[----:B------:R-:W-:Y:S01]  /*0400*/  ISETP.GT.AND P3, PT, R4, 0x4, PT ;  /* 0x000000040400780c */ /* 0x000fe20003f64270 */
[----:B------:R-:W-:Y:S01]  /*0410*/  FADD R21, R26, R21 ;  /* 0x000000151a157221 */ /* 0x000fe20000000000 */
[----:B------:R-:W-:Y:S02]  /*0420*/  IMAD.MOV.U32 R16, RZ, RZ, RZ ;  /* 0x000000ffff107224 */ /* 0x000fe400078e00ff */
[----:B------:R-:W-:-:S02]  /*0430*/  IMAD.MOV.U32 R7, RZ, RZ, RZ ;  /* 0x000000ffff077224 */ /* 0x000fc400078e00ff */
[----:B-1----:R-:W-:Y:S01]  /*0440*/  IMAD.WIDE R12, R0, 0x4, R12 ;  /* 0x00000004000c7825 */ /* 0x002fe200078e020c */
[----:B------:R-:W-:-:S04]  /*0450*/  CS2R R18, SRZ ;  /* 0x0000000000127805 */ /* 0x000fc8000001ff00 */
[----:B------:R-:W4:Y:S04]  /*0460*/  @P5 LDG.E.EL R16, desc[UR4][R12.64] ;  /* 0x000000040c105981 */ /* 0x000f28000c2e1900 */
[----:B------:R-:W5:Y:S01]  /*0470*/  @P5 LDG.E.EL R7, desc[UR4][R14.64] ;  /* 0x000000040e075981 */ /* 0x000f62000c2e1900 */
[----:B--2---:R-:W-:Y:S02]  /*0480*/  IMAD.WIDE R24, R6, 0x4, R8 ;  /* 0x0000000406187825 */ /* 0x004fe400078e0208 */
[----:B------:R-:W0:Y:S01]  /*0490*/  LDC.64 R8, c[0x0][0x238] ;  /* 0x00008e00ff087b82 */ /* 0x000e220000000a00 */
[----:B---3--:R-:W-:Y:S02]  /*04a0*/  SEL R23, R23, RZ, P4 ;  /* 0x000000ff17177207 */ /* 0x008fe40002000000 */
[----:B------:R-:W-:-:S02]  /*04b0*/  SEL R20, R20, RZ, P4 ;  /* 0x000000ff14147207 */ /* 0x000fc40002000000 */
[----:B------:R-:W-:-:S03]  /*04c0*/  ISETP.GE.AND P4, PT, R17, 0x1, PT ;  /* 0x000000011100780c */ /* 0x000fc60003f86270 */
[----:B------:R-:W-:Y:S01]  /*04d0*/  FADD R2, R23, R20 ;  /* 0x0000001417027221 */ /* 0x000fe20000000000 */
[----:B------:R-:W-:Y:S02]  /*04e0*/  @!P0 FSEL R2, R21, RZ, P3 ;  /* 0x000000ff15028208 */ /* 0x000fe40001800000 */
[----:B------:R-:W-:Y:S02]  /*04f0*/  ISETP.LT.AND P1, PT, R5, 0x600, !P4 ;  /* 0x000006000500780c */ /* 0x000fe40006721270 */
[----:B------:R-:W-:-:S04]  /*0500*/  ISETP.GE.AND P0, PT, R17, 0x2, PT ;  /* 0x000000021100780c */ /* 0x000fc80003f06270 */
[----:B------:R-:W-:-:S04]  /*0510*/  ISETP.GT.AND P0, PT, R4, RZ, !P0 ;  /* 0x000000ff0400720c */ /* 0x000fc80004704270 */
[----:B------:R-:W-:Y:S02]  /*0520*/  ISETP.LT.AND P6, PT, R5, 0x600, P0 ;  /* 0x000006000500780c */ /* 0x000fe400007c1270 */
[----:B------:R-:W-:Y:S01]  /*0530*/  CS2R R22, SRZ ;  /* 0x0000000000167805 */ /* 0x000fe2000001ff00 */
[----:B------:R1:W2:Y:S01]  /*0540*/  @P1 LDG.E.EL R18, desc[UR4][R12.64] ;  /* 0x000000040c121981 */ /* 0x0002a2000c2e1900 */
[----:B------:R-:W-:Y:S02]  /*0550*/  IMAD.WIDE R20, R0, 0x4, R10 ;  /* 0x0000000400147825 */ /* 0x000fe400078e020a */
[----:B------:R-:W3:Y:S01]  /*0560*/  LDC.64 R10, c[0x0][0x230] ;  /* 0x00008c00ff0a7b82 */ /* 0x000ee20000000a00 */
[----:B------:R0:W2:Y:S06]  /*0570*/  @P1 LDG.E.EL R19, desc[UR4][R14.64] ;  /* 0x000000040e131981 */ /* 0x0000ac000c2e1900 */
[----:B------:R-:W2:Y:S01]  /*0580*/  @P6 LDG.E.EL R23, desc[UR4][R20.64] ;  /* 0x0000000414176981 */ /* 0x000ea2000c2e1900 */
[----:B------:R-:W-:-:S02]  /*0590*/  ISETP.NE.AND P3, PT, R17, 0x2, PT ;  /* 0x000000021100780c */ /* 0x000fc40003f65270 */
[----:B----4-:R-:W-:Y:S01]  /*05a0*/  SEL R16, R16, RZ, P5 ;  /* 0x000000ff10107207 */ /* 0x010fe20002800000 */
[----:B------:R4:W2:Y:S01]  /*05b0*/  @P6 LDG.E.EL R22, desc[UR4][R24.64] ;  /* 0x0000000418166981 */ /* 0x0008a2000c2e1900 */
[----:B-----5:R-:W-:Y:S01]  /*05c0*/  SEL R7, R7, RZ, P5 ;  /* 0x000000ff07077207 */ /* 0x020fe20002800000 */
[----:B0-----:R-:W-:Y:S01]  /*05d0*/  IMAD.WIDE R8, R6, 0x4, R8 ;  /* 0x0000000406087825 */ /* 0x001fe200078e0208 */
[----:B------:R-:W-:Y:S01]  /*05e0*/  ISETP.LT.AND P5, PT, R5, 0x600, !P3 ;  /* 0x000006000500780c */ /* 0x000fe20005fa1270 */
[----:B-1----:R-:W0:Y:S02]  /*05f0*/  LDC.64 R12, c[0x0][0x240] ;  /* 0x00009000ff0c7b82 */ /* 0x002e240000000a00 */
[----:B------:R-:W-:Y:S02]  /*0600*/  IMAD.MOV.U32 R14, RZ, RZ, RZ ;  /* 0x000000ffff0e7224 */ /* 0x000fe400078e00ff */
[----:B---3--:R-:W-:-:S08]  /*0610*/  IMAD.WIDE R10, R0, 0x4, R10 ;  /* 0x00000004000a7825 */ /* 0x008fd000078e020a */
[----:B------:R-:W3:Y:S01]  /*0620*/  @P5 LDG.E.EL R14, desc[UR4][R10.64] ;  /* 0x000000040a0e5981 */ /* 0x000ee2000c2e1900 */
[----:B----4-:R-:W-:Y:S02]  /*0630*/  CS2R R24, SRZ ;  /* 0x0000000000187805 */ /* 0x010fe4000001ff00 */
[----:B--2---:R-:W-:Y:S02]  /*0640*/  SEL R18, R18, RZ, P1 ;  /* 0x000000ff12127207 */ /* 0x004fe40000800000 */
[----:B------:R-:W-:Y:S02]  /*0650*/  SEL R19, R19, RZ, P1 ;  /* 0x000000ff13137207 */ /* 0x000fe40000800000 */
[----:B------:R-:W-:-:S04]  /*0660*/  ISETP.GT.AND P1, PT, R17, 0x1, PT ;  /* 0x000000011100780c */ /* 0x000fc80003f24270 */
[----:B------:R-:W-:Y:S02]  /*0670*/  ISETP.LT.AND P1, PT, R4, 0x3, P1 ;  /* 0x000000030400780c */ /* 0x000fe40000f21270 */
[----:B------:R-:W-:Y:S01]  /*0680*/  SEL R20, R23, RZ, P6 ;  /* 0x000000ff17147207 */ /* 0x000fe20003000000 */
[----:B------:R-:W-:Y:S01]  /*0690*/  IMAD.MOV.U32 R23, RZ, RZ, RZ ;  /* 0x000000ffff177224 */ /* 0x000fe200078e00ff */
[----:B------:R-:W-:Y:S02]  /*06a0*/  SEL R21, R22, RZ, P6 ;  /* 0x000000ff16157207 */ /* 0x000fe40003000000 */
[----:B------:R-:W-:-:S03]  /*06b0*/  ISETP.LT.AND P6, PT, R5, 0x600, P1 ;  /* 0x000006000500780c */ /* 0x000fc60000fc1270 */
[----:B------:R-:W2:Y:S10]  /*06c0*/  @P5 LDG.E.EL R23, desc[UR4][R8.64] ;  /* 0x0000000408175981 */ /* 0x000eb4000c2e1900 */
[----:B------:R-:W4:Y:S04]  /*06d0*/  @P6 LDG.E.EL R24, desc[UR4][R10.64] ;  /* 0x000000040a186981 */ /* 0x000f28000c2e1900 */
[----:B------:R1:W5:Y:S01]  /*06e0*/  @P6 LDG.E.EL R25, desc[UR4][R8.64] ;  /* 0x0000000408196981 */ /* 0x000362000c2e1900 */
[----:B---3--:R-:W-:-:S02]  /*06f0*/  SEL R22, R14, RZ, P5 ;  /* 0x000000ff0e167207 */ /* 0x008fc40002800000 */
[----:B------:R-:W3:Y:S01]  /*0700*/  LDC.64 R14, c[0x0][0x248] ;  /* 0x00009200ff0e7b82 */ /* 0x000ee20000000a00 */
[----:B0-----:R-:W-:-:S04]  /*0710*/  IMAD.WIDE R12, R0, 0x4, R12 ;  /* 0x00000004000c7825 */ /* 0x001fc800078e020c */
[----:B------:R-:W-:-:S03]  /*0720*/  IMAD.MOV.U32 R0, RZ, RZ, RZ ;  /* 0x000000ffff007224 */ /* 0x000fc600078e00ff */
[----:B-1----:R-:W0:Y:S01]  /*0730*/  LDC.64 R8, c[0x0][0x270] ;  /* 0x00009c00ff087b82 */ /* 0x002e220000000a00 */
[----:B---3--:R-:W-:-:S04]  /*0740*/  IMAD.WIDE R14, R6, 0x4, R14 ;  /* 0x00000004060e7825 */ /* 0x008fc800078e020e */
[----:B------:R-:W-:Y:S01]  /*0750*/  IMAD.MOV.U32 R6, RZ, RZ, RZ ;  /* 0x000000ffff067224 */ /* 0x000fe200078e00ff */
[----:B--2---:R-:W-:Y:S02]  /*0760*/  SEL R23, R23, RZ, P5 ;  /* 0x000000ff17177207 */ /* 0x004fe40002800000 */
[----:B------:R-:W-:-:S04]  /*0770*/  ISETP.GE.AND P5, PT, R17, 0x4, PT ;  /* 0x000000041100780c */ /* 0x000fc80003fa6270 */
[----:B------:R-:W-:Y:S02]  /*0780*/  ISETP.GT.AND P5, PT, R4, 0x2, !P5 ;  /* 0x000000020400780c */ /* 0x000fe40006fa4270 */
[----:B----4-:R-:W-:Y:S02]  /*0790*/  SEL R17, R24, RZ, P6 ;  /* 0x000000ff18117207 */ /* 0x010fe40003000000 */
[----:B-----5:R-:W-:Y:S02]  /*07a0*/  SEL R24, R25, RZ, P6 ;  /* 0x000000ff19187207 */ /* 0x020fe40003000000 */
[----:B------:R-:W-:-:S13]  /*07b0*/  ISETP.LT.AND P6, PT, R5, 0x600, P5 ;  /* 0x000006000500780c */ /* 0x000fda0002fc1270 */
[----:B------:R-:W2:Y:S04]  /*07c0*/  @P6 LDG.E.EL R0, desc[UR4][R12.64] ;  /* 0x000000040c006981 */ /* 0x000ea8000c2e1900 */
[----:B------:R-:W3:Y:S01]  /*07d0*/  @P6 LDG.E.EL R6, desc[UR4][R14.64] ;  /* 0x000000040e066981 */ /* 0x000ee2000c2e1900 */
[----:B------:R-:W-:Y:S01]  /*07e0*/  FADD R17, R17, R24 ;  /* 0x0000001811117221 */ /* 0x000fe20000000000 */
[----:B------:R-:W-:Y:S01]  /*07f0*/  FADD R20, R20, R21 ;  /* 0x0000001514147221 */ /* 0x000fe20000000000 */
[----:B------:R-:W-:Y:S01]  /*0800*/  FADD R22, R22, R23 ;  /* 0x0000001716167221 */ /* 0x000fe20000000000 */
[----:B------:R-:W-:Y:S01]  /*0810*/  FADD R7, R16, R7 ;  /* 0x0000000710077221 */ /* 0x000fe20000000000 */
[----:B0-----:R-:W-:Y:S01]  /*0820*/  IMAD.WIDE R8, R5, 0x4, R8 ;  /* 0x0000000405087825 */ /* 0x001fe200078e0208 */
[----:B--2---:R-:W-:-:S02]  /*0830*/  SEL R11, R0, RZ, P6 ;  /* 0x000000ff000b7207 */ /* 0x004fc40003000000 */
[----:B---3--:R-:W-:Y:S02]  /*0840*/  SEL R6, R6, RZ, P6 ;  /* 0x000000ff06067207 */ /* 0x008fe40003000000 */
[----:B------:R-:W-:-:S03]  /*0850*/  ISETP.GE.AND P6, PT, R4, 0x1, PT ;  /* 0x000000010400780c */ /* 0x000fc60003fc6270 */
[----:B------:R-:W-:Y:S01]  /*0860*/  FADD R11, R11, R6 ;  /* 0x000000060b0b7221 */ /* 0x000fe20000000000 */
[----:B------:R-:W-:-:S04]  /*0870*/  FADD R6, R18, R19 ;  /* 0x0000001312067221 */ /* 0x000fc80000000000 */
[----:B------:R-:W-:Y:S02]  /*0880*/  @!P1 FSEL R17, R11, R2, P5 ;  /* 0x000000020b119208 */ /* 0x000fe40002800000 */
[----:B------:R-:W-:-:S03]  /*0890*/  @P4 FSEL R6, R22, R3, !P3 ;  /* 0x0000000316064208 */ /* 0x000fc60005800000 */
[----:B------:R-:W-:Y:S01]  /*08a0*/  @P6 FSEL R7, R20, R17, P0 ;  /* 0x0000001114076208 */ /* 0x000fe20000000000 */
[----:B------:R-:W-:Y:S06]  /*08b0*/  @P2 EXIT ;  /* 0x000000000000294d */ /* 0x000fec0003800000 */
[----:B------:R-:W-:Y:S01]  /*08c0*/  STG.E.64 desc[UR4][R8.64], R6 ;  /* 0x0000000608007986 */ /* 0x000fe2000c101b04 */
[----:B------:R-:W-:Y:S05]  /*08d0*/  EXIT ;  /* 0x000000000000794d */ /* 0x000fea0003800000 */
.L_x_0:
[----:B------:R-:W-:-:S00]  /*08e0*/  BRA `(.L_x_0) ;  /* 0xfffffffc00fc7947 */ /* 0x000fc0000383ffff */
[----:B------:R-:W-:-:S00]  /*08f0*/  NOP ;  /* 0x0000000000007918 */ /* 0x000fc00000000000 */
        /* <DEDUP_REMOVED lines=8> */
.L_x_1:


//--------------------- .nv.constant0.triton_poi_fused_stack_0 --------------------------
	.section	.nv.constant0.triton_poi_fused_stack_0,"a",@progbits
	.sectionflags	@""
	.align	4
.nv.constant0.triton_poi_fused_stack_0:
	.zero		636
